//
// Generated by NVIDIA NVVM Compiler
//
// Compiler Build ID: CL-36424714
// Cuda compilation tools, release 13.0, V13.0.88
// Based on NVVM 20.0.0
//

.version 9.0
.target sm_100
.address_size 64

	// .globl	_Z5mini1PiS_i

.visible .entry _Z5mini1PiS_i(
	.param .u64 .ptr .align 1 _Z5mini1PiS_i_param_0,
	.param .u64 .ptr .align 1 _Z5mini1PiS_i_param_1,
	.param .u32 _Z5mini1PiS_i_param_2
)
{
	.reg .pred 	%p<10>;
	.reg .b32 	%r<117>;
	.reg .b64 	%rd<16>;

	ld.param.u64 	%rd4, [_Z5mini1PiS_i_param_0];
	ld.param.u64 	%rd3, [_Z5mini1PiS_i_param_1];
	ld.param.u32 	%r35, [_Z5mini1PiS_i_param_2];
	cvta.to.global.u64 	%rd1, %rd4;
	mov.u32 	%r1, %ctaid.x;
	shl.b32 	%r105, %r1, 8;
	setp.le.s32 	%p1, %r35, %r105;
	mov.b32 	%r116, 7888888;
	@%p1 bra 	$L__BB0_13;
	add.s32 	%r39, %r105, 1;
	add.s32 	%r40, %r105, 256;
	min.s32 	%r41, %r40, %r35;
	max.s32 	%r3, %r41, %r39;
	and.b32  	%r4, %r3, 15;
	sub.s32 	%r42, %r105, %r3;
	setp.gt.u32 	%p2, %r42, -16;
	mov.b32 	%r116, 7888888;
	@%p2 bra 	$L__BB0_4;
	add.s32 	%r44, %r105, %r4;
	sub.s32 	%r101, %r44, %r3;
	add.s64 	%rd2, %rd1, 32;
	mov.b32 	%r116, 7888888;
$L__BB0_3:
	.pragma "nounroll";
	mul.wide.s32 	%rd5, %r105, 4;
	add.s64 	%rd6, %rd2, %rd5;
	ld.global.u32 	%r45, [%rd6+-32];
	min.s32 	%r46, %r116, %r45;
	ld.global.u32 	%r47, [%rd6+-28];
	min.s32 	%r48, %r46, %r47;
	ld.global.u32 	%r49, [%rd6+-24];
	min.s32 	%r50, %r48, %r49;
	ld.global.u32 	%r51, [%rd6+-20];
	min.s32 	%r52, %r50, %r51;
	ld.global.u32 	%r53, [%rd6+-16];
	min.s32 	%r54, %r52, %r53;
	ld.global.u32 	%r55, [%rd6+-12];
	min.s32 	%r56, %r54, %r55;
	ld.global.u32 	%r57, [%rd6+-8];
	min.s32 	%r58, %r56, %r57;
	ld.global.u32 	%r59, [%rd6+-4];
	min.s32 	%r60, %r58, %r59;
	ld.global.u32 	%r61, [%rd6];
	min.s32 	%r62, %r60, %r61;
	ld.global.u32 	%r63, [%rd6+4];
	min.s32 	%r64, %r62, %r63;
	ld.global.u32 	%r65, [%rd6+8];
	min.s32 	%r66, %r64, %r65;
	ld.global.u32 	%r67, [%rd6+12];
	min.s32 	%r68, %r66, %r67;
	ld.global.u32 	%r69, [%rd6+16];
	min.s32 	%r70, %r68, %r69;
	ld.global.u32 	%r71, [%rd6+20];
	min.s32 	%r72, %r70, %r71;
	ld.global.u32 	%r73, [%rd6+24];
	min.s32 	%r74, %r72, %r73;
	ld.global.u32 	%r75, [%rd6+28];
	min.s32 	%r116, %r74, %r75;
	add.s32 	%r105, %r105, 16;
	add.s32 	%r101, %r101, 16;
	setp.ne.s32 	%p3, %r101, 0;
	@%p3 bra 	$L__BB0_3;
$L__BB0_4:
	setp.eq.s32 	%p4, %r4, 0;
	@%p4 bra 	$L__BB0_13;
	and.b32  	%r15, %r3, 7;
	setp.lt.u32 	%p5, %r4, 8;
	@%p5 bra 	$L__BB0_7;
	mul.wide.s32 	%rd7, %r105, 4;
	add.s64 	%rd8, %rd1, %rd7;
	ld.global.u32 	%r77, [%rd8];
	min.s32 	%r78, %r116, %r77;
	ld.global.u32 	%r79, [%rd8+4];
	min.s32 	%r80, %r78, %r79;
	ld.global.u32 	%r81, [%rd8+8];
	min.s32 	%r82, %r80, %r81;
	ld.global.u32 	%r83, [%rd8+12];
	min.s32 	%r84, %r82, %r83;
	ld.global.u32 	%r85, [%rd8+16];
	min.s32 	%r86, %r84, %r85;
	ld.global.u32 	%r87, [%rd8+20];
	min.s32 	%r88, %r86, %r87;
	ld.global.u32 	%r89, [%rd8+24];
	min.s32 	%r90, %r88, %r89;
	ld.global.u32 	%r91, [%rd8+28];
	min.s32 	%r116, %r90, %r91;
	add.s32 	%r105, %r105, 8;
$L__BB0_7:
	setp.eq.s32 	%p6, %r15, 0;
	@%p6 bra 	$L__BB0_13;
	and.b32  	%r21, %r3, 3;
	setp.lt.u32 	%p7, %r15, 4;
	@%p7 bra 	$L__BB0_10;
	mul.wide.s32 	%rd9, %r105, 4;
	add.s64 	%rd10, %rd1, %rd9;
	ld.global.u32 	%r93, [%rd10];
	min.s32 	%r94, %r116, %r93;
	ld.global.u32 	%r95, [%rd10+4];
	min.s32 	%r96, %r94, %r95;
	ld.global.u32 	%r97, [%rd10+8];
	min.s32 	%r98, %r96, %r97;
	ld.global.u32 	%r99, [%rd10+12];
	min.s32 	%r116, %r98, %r99;
	add.s32 	%r105, %r105, 4;
$L__BB0_10:
	setp.eq.s32 	%p8, %r21, 0;
	@%p8 bra 	$L__BB0_13;
	neg.s32 	%r113, %r21;
$L__BB0_12:
	.pragma "nounroll";
	mul.wide.s32 	%rd11, %r105, 4;
	add.s64 	%rd12, %rd1, %rd11;
	ld.global.u32 	%r100, [%rd12];
	min.s32 	%r116, %r116, %r100;
	add.s32 	%r105, %r105, 1;
	add.s32 	%r113, %r113, 1;
	setp.ne.s32 	%p9, %r113, 0;
	@%p9 bra 	$L__BB0_12;
$L__BB0_13:
	cvta.to.global.u64 	%rd13, %rd3;
	mul.wide.u32 	%rd14, %r1, 4;
	add.s64 	%rd15, %rd13, %rd14;
	st.global.u32 	[%rd15], %r116;
	ret;

}


// ===== COMPILED SASS (sm_100) =====

	.target	sm_100

	.elftype	@"ET_EXEC"


//--------------------- .note.nv.tkinfo           --------------------------
	.section	.note.nv.tkinfo,"",@"SHT_NOTE"
	.sectionflags	@"SHF_NOTE_NV_TKINFO"
	.tkinfo
        /*0018*/ 	.word	0x00000002
        /*0030*/ 	.string	""
        /*0030*/ 	.string	"ptxas"
        /*0030*/ 	.string	"Cuda compilation tools, release 13.0, V13.0.88"
        /*0030*/ 	.string	"Build cuda_13.0.r13.0/compiler.36424714_0"
        /*0030*/ 	.string	"-arch sm_100 -m 64 "



//--------------------- .note.nv.cuinfo           --------------------------
	.section	.note.nv.cuinfo,"",@"SHT_NOTE"
	.sectionflags	@"SHF_NOTE_NV_CUINFO"
        /*0018*/ 	.short	0x0002
        /*001a*/ 	.short	0x0064
        /*001c*/ 	.short	0x0082
	.zero		2


//--------------------- .nv.info                  --------------------------
	.section	.nv.info,"",@"SHT_CUDA_INFO"
	.align	4


	//----- nvinfo : EIATTR_REGCOUNT
	.align		4
        /*0000*/ 	.byte	0x04, 0x2f
        /*0002*/ 	.short	(.L_1 - .L_0)
	.align		4
.L_0:
        /*0004*/ 	.word	index@(_Z5mini1PiS_i)
        /*0008*/ 	.word	0x0000001d


	//----- nvinfo : EIATTR_FRAME_SIZE
	.align		4
.L_1:
        /*000c*/ 	.byte	0x04, 0x11
        /*000e*/ 	.short	(.L_3 - .L_2)
	.align		4
.L_2:
        /*0010*/ 	.word	index@(_Z5mini1PiS_i)
        /*0014*/ 	.word	0x00000000


	//----- nvinfo : EIATTR_MIN_STACK_SIZE
	.align		4
.L_3:
        /*0018*/ 	.byte	0x04, 0x12
        /*001a*/ 	.short	(.L_5 - .L_4)
	.align		4
.L_4:
        /*001c*/ 	.word	index@(_Z5mini1PiS_i)
        /*0020*/ 	.word	0x00000000
.L_5:


//--------------------- .nv.compat                --------------------------
	.section	.nv.compat,"",@"SHT_CUDA_COMPAT_INFO"
	.align	4
        /*0000*/ 	.byte	0x02, 0x09, 0x00, 0x00, 0x02, 0x02, 0x01, 0x00, 0x02, 0x05, 0x05, 0x00, 0x03, 0x07, 0x01, 0x01
        /*0010*/ 	.byte	0x02, 0x03, 0x00, 0x00, 0x02, 0x06, 0x01, 0x00, 0x04, 0x0b, 0x08, 0x00, 0x09, 0x00, 0x00, 0x00
        /*0020*/ 	.byte	0x00, 0x00, 0x00, 0x00


//--------------------- .nv.info._Z5mini1PiS_i    --------------------------
	.section	.nv.info._Z5mini1PiS_i,"",@"SHT_CUDA_INFO"
	.sectionflags	@""
	.align	4


	//----- nvinfo : EIATTR_CUDA_API_VERSION
	.align		4
        /*0000*/ 	.byte	0x04, 0x37
        /*0002*/ 	.short	(.L_7 - .L_6)
.L_6:
        /*0004*/ 	.word	0x00000082


	//----- nvinfo : EIATTR_KPARAM_INFO
	.align		4
.L_7:
        /*0008*/ 	.byte	0x04, 0x17
        /*000a*/ 	.short	(.L_9 - .L_8)
.L_8:
        /*000c*/ 	.word	0x00000000
        /*0010*/ 	.short	0x0002
        /*0012*/ 	.short	0x0010
        /*0014*/ 	.byte	0x00, 0xf0, 0x11, 0x00


	//----- nvinfo : EIATTR_KPARAM_INFO
	.align		4
.L_9:
        /*0018*/ 	.byte	0x04, 0x17
        /*001a*/ 	.short	(.L_11 - .L_10)
.L_10:
        /*001c*/ 	.word	0x00000000
        /*0020*/ 	.short	0x0001
        /*0022*/ 	.short	0x0008
        /*0024*/ 	.byte	0x00, 0xf5, 0x21, 0x00


	//----- nvinfo : EIATTR_KPARAM_INFO
	.align		4
.L_11:
        /*0028*/ 	.byte	0x04, 0x17
        /*002a*/ 	.short	(.L_13 - .L_12)
.L_12:
        /*002c*/ 	.word	0x00000000
        /*0030*/ 	.short	0x0000
        /*0032*/ 	.short	0x0000
        /*0034*/ 	.byte	0x00, 0xf5, 0x21, 0x00


	//----- nvinfo : EIATTR_SPARSE_MMA_MASK
	.align		4
.L_13:
        /*0038*/ 	.byte	0x03, 0x50
        /*003a*/ 	.short	0x0000


	//----- nvinfo : EIATTR_MAXREG_COUNT
	.align		4
        /*003c*/ 	.byte	0x03, 0x1b
        /*003e*/ 	.short	0x00ff


	//----- nvinfo : EIATTR_MERCURY_ISA_VERSION
	.align		4
        /*0040*/ 	.byte	0x03, 0x5f
        /*0042*/ 	.short	0x0101


	//----- nvinfo : EIATTR_VRC_CTA_INIT_COUNT
	.align		4
        /*0044*/ 	.byte	0x02, 0x4a
	.zero		1
	.zero		1


	//----- nvinfo : EIATTR_EXIT_INSTR_OFFSETS
	.align		4
        /*0048*/ 	.byte	0x04, 0x1c
        /*004a*/ 	.short	(.L_15 - .L_14)


	//   ....[0]....
.L_14:
        /*004c*/ 	.word	0x00000610


	//----- nvinfo : EIATTR_CBANK_PARAM_SIZE
	.align		4
.L_15:
        /*0050*/ 	.byte	0x03, 0x19
        /*0052*/ 	.short	0x0014


	//----- nvinfo : EIATTR_PARAM_CBANK
	.align		4
        /*0054*/ 	.byte	0x04, 0x0a
        /*0056*/ 	.short	(.L_17 - .L_16)
	.align		4
.L_16:
        /*0058*/ 	.word	index@(.nv.constant0._Z5mini1PiS_i)
        /*005c*/ 	.short	0x0380
        /*005e*/ 	.short	0x0014


	//----- nvinfo : EIATTR_SW_WAR
	.align		4
.L_17:
        /*0060*/ 	.byte	0x04, 0x36
        /*0062*/ 	.short	(.L_19 - .L_18)
.L_18:
        /*0064*/ 	.word	0x00000008
.L_19:


//--------------------- .nv.callgraph             --------------------------
	.section	.nv.callgraph,"",@"SHT_CUDA_CALLGRAPH"
	.align	4
	.sectionentsize	8
	.align		4
        /*0000*/ 	.word	0x00000000
	.align		4
        /*0004*/ 	.word	0xffffffff
	.align		4
        /*0008*/ 	.word	0x00000000
	.align		4
        /*000c*/ 	.word	0xfffffffe
	.align		4
        /*0010*/ 	.word	0x00000000
	.align		4
        /*0014*/ 	.word	0xfffffffd
	.align		4
        /*0018*/ 	.word	0x00000000
	.align		4
        /*001c*/ 	.word	0xfffffffc


//--------------------- .text._Z5mini1PiS_i       --------------------------
	.section	.text._Z5mini1PiS_i,"ax",@progbits
	.align	128
        .global         _Z5mini1PiS_i
        .type           _Z5mini1PiS_i,@function
        .size           _Z5mini1PiS_i,(.L_x_7 - _Z5mini1PiS_i)
        .other          _Z5mini1PiS_i,@"STO_CUDA_ENTRY STV_DEFAULT"
_Z5mini1PiS_i:
.text._Z5mini1PiS_i:
[----:B------:R-:W-:Y:S01]  /*0000*/  LDC R1, c[0x0][0x37c] ;  /* 0x0000df00ff017b82 */ /* 0x000fe20000000800 */
[----:B------:R-:W0:Y:S07]  /*0010*/  S2R R6, SR_CTAID.X ;  /* 0x0000000000067919 */ /* 0x000e2e0000002500 */
[----:B------:R-:W1:Y:S01]  /*0020*/  LDC R8, c[0x0][0x390] ;  /* 0x0000e400ff087b82 */ /* 0x000e620000000800 */
[----:B------:R-:W2:Y:S01]  /*0030*/  LDCU.64 UR4, c[0x0][0x358] ;  /* 0x00006b00ff0477ac */ /* 0x000ea20008000a00 */
[----:B------:R-:W-:-:S02]  /*0040*/  IMAD.MOV.U32 R0, RZ, RZ, 0x785ff8 ;  /* 0x00785ff8ff007424 */ /* 0x000fc400078e00ff */
[----:B0-----:R-:W-:-:S05]  /*0050*/  IMAD.SHL.U32 R7, R6, 0x100, RZ ;  /* 0x0000010006077824 */ /* 0x001fca00078e00ff */
[----:B-1----:R-:W-:-:S13]  /*0060*/  ISETP.GE.AND P0, PT, R7, R8, PT ;  /* 0x000000080700720c */ /* 0x002fda0003f06270 */
[----:B--2---:R-:W-:Y:S05]  /*0070*/  @P0 BRA `(.L_x_0) ;  /* 0x0000000400580947 */ /* 0x004fea0003800000 */
[----:B------:R-:W-:-:S04]  /*0080*/  VIADDMNMX R8, R7, 0x100, R8, PT ;  /* 0x0000010007087846 */ /* 0x000fc80003800108 */
[----:B------:R-:W-:-:S04]  /*0090*/  VIADDMNMX R8, R7, 0x1, R8, !PT ;  /* 0x0000000107087846 */ /* 0x000fc80007800108 */
[----:B------:R-:W-:Y:S01]  /*00a0*/  LOP3.LUT R10, R8, 0xf, RZ, 0xc0, !PT ;  /* 0x0000000f080a7812 */ /* 0x000fe200078ec0ff */
[----:B------:R-:W-:-:S03]  /*00b0*/  IMAD.IADD R0, R7, 0x1, -R8 ;  /* 0x0000000107007824 */ /* 0x000fc600078e0a08 */
[----:B------:R-:W-:Y:S02]  /*00c0*/  ISETP.NE.AND P0, PT, R10, RZ, PT ;  /* 0x000000ff0a00720c */ /* 0x000fe40003f05270 */
[----:B------:R-:W-:Y:S01]  /*00d0*/  ISETP.GT.U32.AND P1, PT, R0, -0x10, PT ;  /* 0xfffffff00000780c */ /* 0x000fe20003f24070 */
[----:B------:R-:W-:-:S12]  /*00e0*/  IMAD.MOV.U32 R0, RZ, RZ, 0x785ff8 ;  /* 0x00785ff8ff007424 */ /* 0x000fd800078e00ff */
[----:B------:R-:W-:Y:S05]  /*00f0*/  @P1 BRA `(.L_x_1) ;  /* 0x0000000000881947 */ /* 0x000fea0003800000 */
[----:B------:R-:W0:Y:S01]  /*0100*/  LDC.64 R2, c[0x0][0x380] ;  /* 0x0000e000ff027b82 */ /* 0x000e220000000a00 */
[----:B------:R-:W-:Y:S01]  /*0110*/  IADD3 R14, PT, PT, -R8, R7, R10 ;  /* 0x00000007080e7210 */ /* 0x000fe20007ffe10a */
[----:B------:R-:W-:Y:S01]  /*0120*/  IMAD.MOV.U32 R0, RZ, RZ, 0x785ff8 ;  /* 0x00785ff8ff007424 */ /* 0x000fe200078e00ff */
[----:B0-----:R-:W-:-:S05]  /*0130*/  IADD3 R2, P1, PT, R2, 0x20, RZ ;  /* 0x0000002002027810 */ /* 0x001fca0007f3e0ff */
[----:B------:R-:W-:-:S08]  /*0140*/  IMAD.X R3, RZ, RZ, R3, P1 ;  /* 0x000000ffff037224 */ /* 0x000fd000008e0603 */
.L_x_2:
[----:B------:R-:W-:-:S05]  /*0150*/  IMAD.WIDE R4, R7, 0x4, R2 ;  /* 0x0000000407047825 */ /* 0x000fca00078e0202 */
[----:B------:R-:W2:Y:S04]  /*0160*/  LDG.E R17, desc[UR4][R4.64+-0x20] ;  /* 0xffffe00404117981 */ /* 0x000ea8000c1e1900 */
[----:B------:R-:W2:Y:S04]  /*0170*/  LDG.E R19, desc[UR4][R4.64+-0x1c] ;  /* 0xffffe40404137981 */ /* 0x000ea8000c1e1900 */
[----:B------:R-:W3:Y:S04]  /*0180*/  LDG.E R22, desc[UR4][R4.64+-0x18] ;  /* 0xffffe80404167981 */ /* 0x000ee8000c1e1900 */
[----:B------:R-:W3:Y:S04]  /*0190*/  LDG.E R21, desc[UR4][R4.64+-0x14] ;  /* 0xffffec0404157981 */ /* 0x000ee8000c1e1900 */
[----:B------:R-:W4:Y:S04]  /*01a0*/  LDG.E R24, desc[UR4][R4.64+-0x10] ;  /* 0xfffff00404187981 */ /* 0x000f28000c1e1900 */
[----:B------:R-:W4:Y:S04]  /*01b0*/  LDG.E R23, desc[UR4][R4.64+-0xc] ;  /* 0xfffff40404177981 */ /* 0x000f28000c1e1900 */
[----:B------:R-:W5:Y:S04]  /*01c0*/  LDG.E R26, desc[UR4][R4.64+-0x8] ;  /* 0xfffff804041a7981 */ /* 0x000f68000c1e1900 */
        /* <DEDUP_REMOVED lines=8> */
[----:B------:R-:W5:Y:S01]  /*0250*/  LDG.E R20, desc[UR4][R4.64+0x1c] ;  /* 0x00001c0404147981 */ /* 0x000f62000c1e1900 */
[----:B------:R-:W-:-:S02]  /*0260*/  VIADD R14, R14, 0x10 ;  /* 0x000000100e0e7836 */ /* 0x000fc40000000000 */
[----:B------:R-:W-:-:S03]  /*0270*/  VIADD R7, R7, 0x10 ;  /* 0x0000001007077836 */ /* 0x000fc60000000000 */
[----:B------:R-:W-:Y:S02]  /*0280*/  ISETP.NE.AND P1, PT, R14, RZ, PT ;  /* 0x000000ff0e00720c */ /* 0x000fe40003f25270 */
[----:B--2---:R-:W-:-:S04]  /*0290*/  VIMNMX3 R17, R0, R17, R19, PT ;  /* 0x000000110011720f */ /* 0x004fc80003800113 */
[----:B---3--:R-:W-:-:S04]  /*02a0*/  VIMNMX3 R17, R17, R22, R21, PT ;  /* 0x000000161111720f */ /* 0x008fc80003800115 */
[----:B----4-:R-:W-:-:S04]  /*02b0*/  VIMNMX3 R17, R17, R24, R23, PT ;  /* 0x000000181111720f */ /* 0x010fc80003800117 */
[----:B-----5:R-:W-:-:S04]  /*02c0*/  VIMNMX3 R17, R17, R26, R25, PT ;  /* 0x0000001a1111720f */ /* 0x020fc80003800119 */
[----:B------:R-:W-:-:S04]  /*02d0*/  VIMNMX3 R15, R17, R15, R18, PT ;  /* 0x0000000f110f720f */ /* 0x000fc80003800112 */
[----:B------:R-:W-:-:S04]  /*02e0*/  VIMNMX3 R9, R15, R16, R9, PT ;  /* 0x000000100f09720f */ /* 0x000fc80003800109 */
[----:B------:R-:W-:-:S04]  /*02f0*/  VIMNMX3 R9, R9, R13, R12, PT ;  /* 0x0000000d0909720f */ /* 0x000fc8000380010c */
[----:B------:R-:W-:Y:S01]  /*0300*/  VIMNMX3 R0, R9, R11, R20, PT ;  /* 0x0000000b0900720f */ /* 0x000fe20003800114 */
[----:B------:R-:W-:Y:S06]  /*0310*/  @P1 BRA `(.L_x_2) ;  /* 0xfffffffc008c1947 */ /* 0x000fec000383ffff */
.L_x_1:
[----:B------:R-:W-:Y:S05]  /*0320*/  @!P0 BRA `(.L_x_0) ;  /* 0x0000000000ac8947 */ /* 0x000fea0003800000 */
[----:B------:R-:W-:Y:S02]  /*0330*/  ISETP.GE.U32.AND P0, PT, R10, 0x8, PT ;  /* 0x000000080a00780c */ /* 0x000fe40003f06070 */
[----:B------:R-:W-:-:S04]  /*0340*/  LOP3.LUT R15, R8, 0x7, RZ, 0xc0, !PT ;  /* 0x00000007080f7812 */ /* 0x000fc800078ec0ff */
[----:B------:R-:W-:-:S07]  /*0350*/  ISETP.NE.AND P1, PT, R15, RZ, PT ;  /* 0x000000ff0f00720c */ /* 0x000fce0003f25270 */
[----:B------:R-:W-:Y:S06]  /*0360*/  @!P0 BRA `(.L_x_3) ;  /* 0x00000000003c8947 */ /* 0x000fec0003800000 */
[----:B------:R-:W0:Y:S02]  /*0370*/  LDC.64 R2, c[0x0][0x380] ;  /* 0x0000e000ff027b82 */ /* 0x000e240000000a00 */
[----:B0-----:R-:W-:-:S05]  /*0380*/  IMAD.WIDE R2, R7, 0x4, R2 ;  /* 0x0000000407027825 */ /* 0x001fca00078e0202 */
[----:B------:R-:W2:Y:S04]  /*0390*/  LDG.E R5, desc[UR4][R2.64] ;  /* 0x0000000402057981 */ /* 0x000ea8000c1e1900 */
[----:B------:R-:W2:Y:S04]  /*03a0*/  LDG.E R4, desc[UR4][R2.64+0x4] ;  /* 0x0000040402047981 */ /* 0x000ea8000c1e1900 */
[----:B------:R-:W3:Y:S04]  /*03b0*/  LDG.E R9, desc[UR4][R2.64+0x8] ;  /* 0x0000080402097981 */ /* 0x000ee8000c1e1900 */
[----:B------:R-:W3:Y:S04]  /*03c0*/  LDG.E R10, desc[UR4][R2.64+0xc] ;  /* 0x00000c04020a7981 */ /* 0x000ee8000c1e1900 */
[----:B------:R-:W4:Y:S04]  /*03d0*/  LDG.E R11, desc[UR4][R2.64+0x10] ;  /* 0x00001004020b7981 */ /* 0x000f28000c1e1900 */
[----:B------:R-:W4:Y:S04]  /*03e0*/  LDG.E R12, desc[UR4][R2.64+0x14] ;  /* 0x00001404020c7981 */ /* 0x000f28000c1e1900 */
[----:B------:R-:W5:Y:S04]  /*03f0*/  LDG.E R13, desc[UR4][R2.64+0x18] ;  /* 0x00001804020d7981 */ /* 0x000f68000c1e1900 */
[----:B------:R-:W5:Y:S01]  /*0400*/  LDG.E R14, desc[UR4][R2.64+0x1c] ;  /* 0x00001c04020e7981 */ /* 0x000f62000c1e1900 */
[----:B------:R-:W-:Y:S01]  /*0410*/  VIADD R7, R7, 0x8 ;  /* 0x0000000807077836 */ /* 0x000fe20000000000 */
[----:B--2---:R-:W-:-:S04]  /*0420*/  VIMNMX3 R4, R0, R5, R4, PT ;  /* 0x000000050004720f */ /* 0x004fc80003800104 */
[----:B---3--:R-:W-:-:S04]  /*0430*/  VIMNMX3 R4, R4, R9, R10, PT ;  /* 0x000000090404720f */ /* 0x008fc8000380010a */
[----:B----4-:R-:W-:-:S04]  /*0440*/  VIMNMX3 R4, R4, R11, R12, PT ;  /* 0x0000000b0404720f */ /* 0x010fc8000380010c */
[----:B-----5:R-:W-:-:S07]  /*0450*/  VIMNMX3 R0, R4, R13, R14, PT ;  /* 0x0000000d0400720f */ /* 0x020fce000380010e */
.L_x_3:
        /* <DEDUP_REMOVED lines=10> */
[----:B------:R-:W3:Y:S01]  /*0500*/  LDG.E R10, desc[UR4][R2.64+0xc] ;  /* 0x00000c04020a7981 */ /* 0x000ee2000c1e1900 */
[----:B------:R-:W-:Y:S01]  /*0510*/  VIADD R7, R7, 0x4 ;  /* 0x0000000407077836 */ /* 0x000fe20000000000 */
[----:B--2---:R-:W-:-:S04]  /*0520*/  VIMNMX3 R0, R0, R5, R4, PT ;  /* 0x000000050000720f */ /* 0x004fc80003800104 */
[----:B---3--:R-:W-:-:S07]  /*0530*/  VIMNMX3 R0, R0, R9, R10, PT ;  /* 0x000000090000720f */ /* 0x008fce000380010a */
.L_x_4:
[----:B------:R-:W-:Y:S05]  /*0540*/  @!P1 BRA `(.L_x_0) ;  /* 0x0000000000249947 */ /* 0x000fea0003800000 */
[----:B------:R-:W0:Y:S01]  /*0550*/  LDC.64 R4, c[0x0][0x380] ;  /* 0x0000e000ff047b82 */ /* 0x000e220000000a00 */
[----:B------:R-:W-:-:S07]  /*0560*/  IMAD.MOV R8, RZ, RZ, -R8 ;  /* 0x000000ffff087224 */ /* 0x000fce00078e0a08 */
.L_x_5:
[----:B0-----:R-:W-:-:S06]  /*0570*/  IMAD.WIDE R2, R7, 0x4, R4 ;  /* 0x0000000407027825 */ /* 0x001fcc00078e0204 */
[----:B------:R-:W2:Y:S01]  /*0580*/  LDG.E R3, desc[UR4][R2.64] ;  /* 0x0000000402037981 */ /* 0x000ea2000c1e1900 */
[----:B------:R-:W-:Y:S02]  /*0590*/  VIADD R8, R8, 0x1 ;  /* 0x0000000108087836 */ /* 0x000fe40000000000 */
[----:B------:R-:W-:-:S03]  /*05a0*/  VIADD R7, R7, 0x1 ;  /* 0x0000000107077836 */ /* 0x000fc60000000000 */
[----:B------:R-:W-:Y:S02]  /*05b0*/  ISETP.NE.AND P0, PT, R8, RZ, PT ;  /* 0x000000ff0800720c */ /* 0x000fe40003f05270 */
[----:B--2---:R-:W-:-:S11]  /*05c0*/  VIMNMX R0, PT, PT, R3, R0, PT ;  /* 0x0000000003007248 */ /* 0x004fd60003fe0100 */
[----:B------:R-:W-:Y:S05]  /*05d0*/  @P0 BRA `(.L_x_5) ;  /* 0xfffffffc00e40947 */ /* 0x000fea000383ffff */
.L_x_0:
[----:B------:R-:W0:Y:S02]  /*05e0*/  LDC.64 R2, c[0x0][0x388] ;  /* 0x0000e200ff027b82 */ /* 0x000e240000000a00 */
[----:B0-----:R-:W-:-:S05]  /*05f0*/  IMAD.WIDE.U32 R6, R6, 0x4, R2 ;  /* 0x0000000406067825 */ /* 0x001fca00078e0002 */
[----:B------:R-:W-:Y:S01]  /*0600*/  STG.E desc[UR4][R6.64], R0 ;  /* 0x0000000006007986 */ /* 0x000fe2000c101904 */
[----:B------:R-:W-:Y:S05]  /*0610*/  EXIT ;  /* 0x000000000000794d */ /* 0x000fea0003800000 */
.L_x_6:
[----:B------:R-:W-:-:S00]  /*0620*/  BRA `(.L_x_6) ;  /* 0xfffffffc00fc7947 */ /* 0x000fc0000383ffff */
[----:B------:R-:W-:-:S00]  /*0630*/  NOP ;  /* 0x0000000000007918 */ /* 0x000fc00000000000 */
        /* <DEDUP_REMOVED lines=12> */
.L_x_7:


//--------------------- .nv.shared.reserved.0     --------------------------
	.section	.nv.shared.reserved.0,"aw",@nobits
	.weak		__nv_reservedSMEM_offset_0_alias
	.size		__nv_reservedSMEM_offset_0_alias, 0, 64
	.other		__nv_reservedSMEM_offset_0_alias,@"STO_CUDA_RESERVED_SHARED STV_DEFAULT"
__nv_reservedSMEM_offset_0_alias:
	.zero		0
	.zero		64


//--------------------- .nv.constant0._Z5mini1PiS_i --------------------------
	.section	.nv.constant0._Z5mini1PiS_i,"a",@progbits
	.sectionflags	@""
	.align	4
.nv.constant0._Z5mini1PiS_i:
	.zero		916


//--------------------- SYMBOLS --------------------------

	.type		.nv.reservedSmem.offset0,@object
	.size		.nv.reservedSmem.offset0,0x4
